//
// Generated by NVIDIA NVVM Compiler
//
// Compiler Build ID: CL-36424714
// Cuda compilation tools, release 13.0, V13.0.88
// Based on NVVM 20.0.0
//

.version 9.0
.target sm_100
.address_size 64

	// .globl	_Z27smith_waterman_kernel_batchPKcS0_iiPiS1_S1_PcS2_S1_
.extern .func  (.param .b32 func_retval0) vprintf
(
	.param .b64 vprintf_param_0,
	.param .b64 vprintf_param_1
)
;
.const .align 8 .u64 ConstQuery;
// _ZZ27smith_waterman_kernel_batchPKcS0_iiPiS1_S1_PcS2_S1_E9s_ref_seq has been demoted
.global .align 1 .b8 $str[60] = {83, 104, 111, 117, 108, 100, 32, 110, 111, 116, 32, 114, 101, 97, 99, 104, 32, 104, 101, 114, 101, 32, 105, 110, 32, 83, 109, 105, 116, 104, 45, 87, 97, 116, 101, 114, 109, 97, 110, 46, 32, 83, 111, 109, 101, 116, 104, 105, 110, 103, 32, 105, 115, 32, 119, 114, 111, 110, 103};

.visible .entry _Z27smith_waterman_kernel_batchPKcS0_iiPiS1_S1_PcS2_S1_(
	.param .u64 .ptr .align 1 _Z27smith_waterman_kernel_batchPKcS0_iiPiS1_S1_PcS2_S1__param_0,
	.param .u64 .ptr .align 1 _Z27smith_waterman_kernel_batchPKcS0_iiPiS1_S1_PcS2_S1__param_1,
	.param .u32 _Z27smith_waterman_kernel_batchPKcS0_iiPiS1_S1_PcS2_S1__param_2,
	.param .u32 _Z27smith_waterman_kernel_batchPKcS0_iiPiS1_S1_PcS2_S1__param_3,
	.param .u64 .ptr .align 1 _Z27smith_waterman_kernel_batchPKcS0_iiPiS1_S1_PcS2_S1__param_4,
	.param .u64 .ptr .align 1 _Z27smith_waterman_kernel_batchPKcS0_iiPiS1_S1_PcS2_S1__param_5,
	.param .u64 .ptr .align 1 _Z27smith_waterman_kernel_batchPKcS0_iiPiS1_S1_PcS2_S1__param_6,
	.param .u64 .ptr .align 1 _Z27smith_waterman_kernel_batchPKcS0_iiPiS1_S1_PcS2_S1__param_7,
	.param .u64 .ptr .align 1 _Z27smith_waterman_kernel_batchPKcS0_iiPiS1_S1_PcS2_S1__param_8,
	.param .u64 .ptr .align 1 _Z27smith_waterman_kernel_batchPKcS0_iiPiS1_S1_PcS2_S1__param_9
)
{
	.reg .pred 	%p<24>;
	.reg .b16 	%rs<12>;
	.reg .b32 	%r<112>;
	.reg .b64 	%rd<89>;
	// demoted variable
	.shared .align 1 .b8 _ZZ27smith_waterman_kernel_batchPKcS0_iiPiS1_S1_PcS2_S1_E9s_ref_seq[150];
	ld.param.u64 	%rd22, [_Z27smith_waterman_kernel_batchPKcS0_iiPiS1_S1_PcS2_S1__param_0];
	ld.param.u32 	%r38, [_Z27smith_waterman_kernel_batchPKcS0_iiPiS1_S1_PcS2_S1__param_2];
	ld.param.u32 	%r39, [_Z27smith_waterman_kernel_batchPKcS0_iiPiS1_S1_PcS2_S1__param_3];
	cvta.to.global.u64 	%rd1, %rd22;
	mov.u32 	%r1, %ctaid.x;
	setp.ge.s32 	%p1, %r1, %r39;
	@%p1 bra 	$L__BB0_28;
	ld.param.u64 	%rd87, [_Z27smith_waterman_kernel_batchPKcS0_iiPiS1_S1_PcS2_S1__param_9];
	ld.param.u64 	%rd86, [_Z27smith_waterman_kernel_batchPKcS0_iiPiS1_S1_PcS2_S1__param_8];
	ld.param.u64 	%rd85, [_Z27smith_waterman_kernel_batchPKcS0_iiPiS1_S1_PcS2_S1__param_7];
	ld.param.u64 	%rd84, [_Z27smith_waterman_kernel_batchPKcS0_iiPiS1_S1_PcS2_S1__param_6];
	ld.param.u64 	%rd83, [_Z27smith_waterman_kernel_batchPKcS0_iiPiS1_S1_PcS2_S1__param_5];
	ld.param.u64 	%rd82, [_Z27smith_waterman_kernel_batchPKcS0_iiPiS1_S1_PcS2_S1__param_4];
	ld.param.u64 	%rd81, [_Z27smith_waterman_kernel_batchPKcS0_iiPiS1_S1_PcS2_S1__param_1];
	cvta.to.global.u64 	%rd2, %rd81;
	cvta.to.global.u64 	%rd23, %rd82;
	cvta.to.global.u64 	%rd24, %rd83;
	cvta.to.global.u64 	%rd25, %rd84;
	cvta.to.global.u64 	%rd26, %rd87;
	cvta.to.global.u64 	%rd27, %rd85;
	cvta.to.global.u64 	%rd28, %rd86;
	mov.u32 	%r2, %tid.x;
	mul.lo.s32 	%r40, %r1, 150;
	cvt.u64.u32 	%rd3, %r40;
	add.s64 	%rd4, %rd2, %rd3;
	mad.lo.s32 	%r41, %r1, %r38, %r1;
	mul.lo.s32 	%r42, %r41, 151;
	mul.wide.s32 	%rd29, %r42, 4;
	add.s64 	%rd5, %rd23, %rd29;
	mul.wide.u32 	%rd30, %r1, 4;
	add.s64 	%rd6, %rd24, %rd30;
	shl.b32 	%r43, %r1, 1;
	mul.wide.u32 	%rd31, %r43, 4;
	add.s64 	%rd7, %rd25, %rd31;
	add.s32 	%r3, %r38, 150;
	mul.lo.s32 	%r44, %r3, %r1;
	cvt.s64.s32 	%rd32, %r44;
	add.s64 	%rd8, %rd27, %rd32;
	add.s64 	%rd9, %rd28, %rd32;
	add.s64 	%rd10, %rd26, %rd30;
	setp.gt.u32 	%p2, %r2, 149;
	@%p2 bra 	$L__BB0_8;
	mov.u32 	%r4, %ntid.x;
	add.s32 	%r45, %r2, %r4;
	max.u32 	%r46, %r45, 150;
	setp.lt.u32 	%p3, %r45, 150;
	selp.u32 	%r47, 1, 0, %p3;
	add.s32 	%r48, %r45, %r47;
	sub.s32 	%r49, %r46, %r48;
	div.u32 	%r50, %r49, %r4;
	add.s32 	%r5, %r50, %r47;
	and.b32  	%r51, %r5, 3;
	setp.eq.s32 	%p4, %r51, 3;
	mov.u32 	%r102, %r2;
	@%p4 bra 	$L__BB0_5;
	cvt.u64.u32 	%rd33, %r2;
	add.s64 	%rd34, %rd33, %rd3;
	add.s64 	%rd88, %rd2, %rd34;
	add.s32 	%r52, %r5, 1;
	and.b32  	%r53, %r52, 3;
	neg.s32 	%r100, %r53;
	cvt.u64.u32 	%rd35, %r4;
	mov.u32 	%r102, %r2;
$L__BB0_4:
	.pragma "nounroll";
	ld.global.u8 	%rs3, [%rd88];
	mov.u32 	%r54, _ZZ27smith_waterman_kernel_batchPKcS0_iiPiS1_S1_PcS2_S1_E9s_ref_seq;
	add.s32 	%r55, %r54, %r102;
	st.shared.u8 	[%r55], %rs3;
	add.s32 	%r102, %r102, %r4;
	add.s64 	%rd88, %rd88, %rd35;
	add.s32 	%r100, %r100, 1;
	setp.ne.s32 	%p5, %r100, 0;
	@%p5 bra 	$L__BB0_4;
$L__BB0_5:
	setp.lt.u32 	%p6, %r5, 3;
	@%p6 bra 	$L__BB0_8;
	mov.u32 	%r56, _ZZ27smith_waterman_kernel_batchPKcS0_iiPiS1_S1_PcS2_S1_E9s_ref_seq;
$L__BB0_7:
	cvt.u64.u32 	%rd36, %r102;
	add.s64 	%rd37, %rd4, %rd36;
	ld.global.u8 	%rs4, [%rd37];
	add.s32 	%r57, %r56, %r102;
	st.shared.u8 	[%r57], %rs4;
	add.s32 	%r58, %r102, %r4;
	cvt.u64.u32 	%rd38, %r58;
	add.s64 	%rd39, %rd4, %rd38;
	ld.global.u8 	%rs5, [%rd39];
	add.s32 	%r59, %r57, %r4;
	st.shared.u8 	[%r59], %rs5;
	add.s32 	%r60, %r58, %r4;
	cvt.u64.u32 	%rd40, %r60;
	add.s64 	%rd41, %rd4, %rd40;
	ld.global.u8 	%rs6, [%rd41];
	add.s32 	%r61, %r59, %r4;
	st.shared.u8 	[%r61], %rs6;
	add.s32 	%r62, %r60, %r4;
	cvt.u64.u32 	%rd42, %r62;
	add.s64 	%rd43, %rd4, %rd42;
	ld.global.u8 	%rs7, [%rd43];
	add.s32 	%r63, %r61, %r4;
	st.shared.u8 	[%r63], %rs7;
	add.s32 	%r102, %r62, %r4;
	setp.lt.u32 	%p7, %r102, 150;
	@%p7 bra 	$L__BB0_7;
$L__BB0_8:
	bar.sync 	0;
	setp.lt.s32 	%p8, %r38, -148;
	@%p8 bra 	$L__BB0_16;
	max.s32 	%r14, %r3, 2;
	mov.b32 	%r104, 2;
$L__BB0_10:
	max.s32 	%r16, %r104, 151;
	add.s32 	%r17, %r16, -150;
	add.s32 	%r65, %r104, -1;
	min.s32 	%r66, %r38, %r65;
	sub.s32 	%r18, %r66, %r17;
	setp.gt.s32 	%p9, %r2, %r18;
	@%p9 bra 	$L__BB0_15;
	cvt.u64.u32 	%rd45, %r16;
	cvt.s64.s32 	%rd48, %r104;
	mov.u32 	%r105, %r2;
$L__BB0_12:
	add.s32 	%r20, %r105, %r17;
	sub.s32 	%r21, %r104, %r20;
	cvt.s64.s32 	%rd44, %r105;
	add.s64 	%rd46, %rd44, %rd45;
	add.s64 	%rd47, %rd46, %rd1;
	ld.global.u8 	%rs8, [%rd47+-151];
	not.b64 	%rd49, %rd46;
	add.s64 	%rd50, %rd49, %rd48;
	add.s64 	%rd51, %rd4, %rd50;
	ld.global.u8 	%rs9, [%rd51+150];
	setp.eq.s16 	%p10, %rs8, %rs9;
	selp.b32 	%r67, 1, -1, %p10;
	mul.lo.s32 	%r68, %r20, 151;
	add.s32 	%r69, %r68, %r21;
	add.s32 	%r70, %r69, -152;
	mul.wide.s32 	%rd52, %r70, 4;
	add.s64 	%rd53, %rd5, %rd52;
	ld.global.u32 	%r71, [%rd53];
	add.s32 	%r72, %r67, %r71;
	add.s32 	%r73, %r68, -151;
	cvt.s64.s32 	%rd54, %r73;
	sub.s64 	%rd55, %rd48, %rd46;
	add.s64 	%rd56, %rd55, %rd54;
	shl.b64 	%rd57, %rd56, 2;
	add.s64 	%rd58, %rd5, %rd57;
	ld.global.u32 	%r74, [%rd58+600];
	cvt.s64.s32 	%rd59, %r68;
	add.s64 	%rd60, %rd50, %rd59;
	shl.b64 	%rd61, %rd60, 2;
	add.s64 	%rd62, %rd5, %rd61;
	ld.global.u32 	%r75, [%rd62+600];
	max.s32 	%r76, %r74, %r75;
	add.s32 	%r77, %r76, -1;
	max.s32 	%r78, %r72, %r77;
	max.s32 	%r79, %r78, 0;
	st.global.u32 	[%rd53+608], %r79;
	atom.global.max.s32 	%r80, [%rd6], %r79;
	setp.le.s32 	%p11, %r79, %r80;
	@%p11 bra 	$L__BB0_14;
	atom.global.exch.b32 	%r81, [%rd7], %r20;
	atom.global.exch.b32 	%r82, [%rd7+4], %r21;
$L__BB0_14:
	mov.u32 	%r83, %ntid.x;
	add.s32 	%r105, %r105, %r83;
	setp.le.s32 	%p12, %r105, %r18;
	@%p12 bra 	$L__BB0_12;
$L__BB0_15:
	bar.sync 	0;
	add.s32 	%r23, %r104, 1;
	setp.ne.s32 	%p13, %r104, %r14;
	mov.u32 	%r104, %r23;
	@%p13 bra 	$L__BB0_10;
$L__BB0_16:
	setp.ne.s32 	%p14, %r2, 0;
	@%p14 bra 	$L__BB0_28;
	ld.global.u32 	%r109, [%rd7];
	ld.global.u32 	%r110, [%rd7+4];
	min.s32 	%r86, %r109, %r110;
	setp.lt.s32 	%p15, %r86, 1;
	mov.b32 	%r111, 0;
	@%p15 bra 	$L__BB0_27;
	mov.b32 	%r111, 0;
$L__BB0_19:
	mad.lo.s32 	%r29, %r109, 151, %r110;
	mul.wide.u32 	%rd63, %r29, 4;
	add.s64 	%rd64, %rd5, %rd63;
	ld.global.u32 	%r30, [%rd64];
	setp.lt.s32 	%p16, %r30, 1;
	@%p16 bra 	$L__BB0_27;
	add.s32 	%r88, %r29, -152;
	mul.wide.s32 	%rd65, %r88, 4;
	add.s64 	%rd14, %rd5, %rd65;
	ld.global.u32 	%r89, [%rd14];
	add.s32 	%r31, %r110, -1;
	add.s32 	%r32, %r29, -1;
	add.s32 	%r33, %r109, -1;
	cvt.u64.u32 	%rd66, %r33;
	add.s64 	%rd67, %rd1, %rd66;
	ld.global.u8 	%rs1, [%rd67];
	mov.u32 	%r90, _ZZ27smith_waterman_kernel_batchPKcS0_iiPiS1_S1_PcS2_S1_E9s_ref_seq;
	add.s32 	%r91, %r90, %r110;
	ld.shared.u8 	%rs2, [%r91+-1];
	setp.eq.s16 	%p17, %rs1, %rs2;
	selp.b32 	%r92, 1, -1, %p17;
	add.s32 	%r93, %r92, %r89;
	setp.ne.s32 	%p18, %r30, %r93;
	@%p18 bra 	$L__BB0_22;
	cvt.u64.u32 	%rd78, %r111;
	add.s64 	%rd79, %rd8, %rd78;
	st.global.u8 	[%rd79], %rs1;
	add.s64 	%rd80, %rd9, %rd78;
	st.global.u8 	[%rd80], %rs2;
	mov.u32 	%r109, %r33;
	mov.u32 	%r110, %r31;
	bra.uni 	$L__BB0_26;
$L__BB0_22:
	ld.global.u32 	%r94, [%rd14+4];
	add.s32 	%r95, %r94, -1;
	setp.ne.s32 	%p19, %r30, %r95;
	@%p19 bra 	$L__BB0_24;
	cvt.u64.u32 	%rd75, %r111;
	add.s64 	%rd76, %rd8, %rd75;
	st.global.u8 	[%rd76], %rs1;
	add.s64 	%rd77, %rd9, %rd75;
	mov.b16 	%rs11, 45;
	st.global.u8 	[%rd77], %rs11;
	mov.u32 	%r109, %r33;
	bra.uni 	$L__BB0_26;
$L__BB0_24:
	mul.wide.u32 	%rd68, %r32, 4;
	add.s64 	%rd69, %rd5, %rd68;
	ld.global.u32 	%r96, [%rd69];
	add.s32 	%r97, %r96, -1;
	setp.ne.s32 	%p20, %r30, %r97;
	@%p20 bra 	$L__BB0_29;
	cvt.u64.u32 	%rd72, %r111;
	add.s64 	%rd73, %rd8, %rd72;
	mov.b16 	%rs10, 45;
	st.global.u8 	[%rd73], %rs10;
	add.s64 	%rd74, %rd9, %rd72;
	st.global.u8 	[%rd74], %rs2;
	mov.u32 	%r110, %r31;
$L__BB0_26:
	add.s32 	%r111, %r111, 1;
	setp.ne.s32 	%p21, %r109, 0;
	setp.ne.s32 	%p22, %r110, 0;
	and.pred  	%p23, %p21, %p22;
	@%p23 bra 	$L__BB0_19;
$L__BB0_27:
	st.global.u32 	[%rd10], %r111;
$L__BB0_28:
	ret;
$L__BB0_29:
	mov.u64 	%rd70, $str;
	cvta.global.u64 	%rd71, %rd70;
	{ // callseq 0, 0
	.param .b64 param0;
	st.param.b64 	[param0], %rd71;
	.param .b64 param1;
	st.param.b64 	[param1], 0;
	.param .b32 retval0;
	call.uni (retval0), 
	vprintf, 
	(
	param0, 
	param1
	);
	ld.param.b32 	%r98, [retval0];
	} // callseq 0
	bra.uni 	$L__BB0_27;

}


// ===== COMPILED SASS (sm_100) =====

	.target	sm_100

	.elftype	@"ET_EXEC"


//--------------------- .note.nv.tkinfo           --------------------------
	.section	.note.nv.tkinfo,"",@"SHT_NOTE"
	.sectionflags	@"SHF_NOTE_NV_TKINFO"
	.tkinfo
        /*0018*/ 	.word	0x00000002
        /*0030*/ 	.string	""
        /*0030*/ 	.string	"ptxas"
        /*0030*/ 	.string	"Cuda compilation tools, release 13.0, V13.0.88"
        /*0030*/ 	.string	"Build cuda_13.0.r13.0/compiler.36424714_0"
        /*0030*/ 	.string	"-arch sm_100 -m 64 "



//--------------------- .note.nv.cuinfo           --------------------------
	.section	.note.nv.cuinfo,"",@"SHT_NOTE"
	.sectionflags	@"SHF_NOTE_NV_CUINFO"
        /*0018*/ 	.short	0x0002
        /*001a*/ 	.short	0x0064
        /*001c*/ 	.short	0x0082
	.zero		2


//--------------------- .nv.info                  --------------------------
	.section	.nv.info,"",@"SHT_CUDA_INFO"
	.align	4


	//----- nvinfo : EIATTR_REGCOUNT
	.align		4
        /*0000*/ 	.byte	0x04, 0x2f
        /*0002*/ 	.short	(.L_3 - .L_2)
	.align		4
.L_2:
        /*0004*/ 	.word	index@(_Z27smith_waterman_kernel_batchPKcS0_iiPiS1_S1_PcS2_S1_)
        /*0008*/ 	.word	0x00000018


	//----- nvinfo : EIATTR_FRAME_SIZE
	.align		4
.L_3:
        /*000c*/ 	.byte	0x04, 0x11
        /*000e*/ 	.short	(.L_5 - .L_4)
	.align		4
.L_4:
        /*0010*/ 	.word	index@(_Z27smith_waterman_kernel_batchPKcS0_iiPiS1_S1_PcS2_S1_)
        /*0014*/ 	.word	0x00000000


	//----- nvinfo : EIATTR_MIN_STACK_SIZE
	.align		4
.L_5:
        /*0018*/ 	.byte	0x04, 0x12
        /*001a*/ 	.short	(.L_7 - .L_6)
	.align		4
.L_6:
        /*001c*/ 	.word	index@(_Z27smith_waterman_kernel_batchPKcS0_iiPiS1_S1_PcS2_S1_)
        /*0020*/ 	.word	0x00000000
.L_7:


//--------------------- .nv.compat                --------------------------
	.section	.nv.compat,"",@"SHT_CUDA_COMPAT_INFO"
	.align	4
        /*0000*/ 	.byte	0x02, 0x09, 0x00, 0x00, 0x02, 0x02, 0x01, 0x00, 0x02, 0x05, 0x05, 0x00, 0x03, 0x07, 0x01, 0x01
        /*0010*/ 	.byte	0x02, 0x03, 0x00, 0x00, 0x02, 0x06, 0x01, 0x00, 0x04, 0x0b, 0x08, 0x00, 0x09, 0x00, 0x00, 0x00
        /*0020*/ 	.byte	0x00, 0x00, 0x00, 0x00


//--------------------- .nv.info._Z27smith_waterman_kernel_batchPKcS0_iiPiS1_S1_PcS2_S1_ --------------------------
	.section	.nv.info._Z27smith_waterman_kernel_batchPKcS0_iiPiS1_S1_PcS2_S1_,"",@"SHT_CUDA_INFO"
	.sectionflags	@""
	.align	4


	//----- nvinfo : EIATTR_CUDA_API_VERSION
	.align		4
        /*0000*/ 	.byte	0x04, 0x37
        /*0002*/ 	.short	(.L_9 - .L_8)
.L_8:
        /*0004*/ 	.word	0x00000082


	//----- nvinfo : EIATTR_KPARAM_INFO
	.align		4
.L_9:
        /*0008*/ 	.byte	0x04, 0x17
        /*000a*/ 	.short	(.L_11 - .L_10)
.L_10:
        /*000c*/ 	.word	0x00000000
        /*0010*/ 	.short	0x0009
        /*0012*/ 	.short	0x0040
        /*0014*/ 	.byte	0x00, 0xf5, 0x21, 0x00


	//----- nvinfo : EIATTR_KPARAM_INFO
	.align		4
.L_11:
        /*0018*/ 	.byte	0x04, 0x17
        /*001a*/ 	.short	(.L_13 - .L_12)
.L_12:
        /*001c*/ 	.word	0x00000000
        /*0020*/ 	.short	0x0008
        /*0022*/ 	.short	0x0038
        /*0024*/ 	.byte	0x00, 0xf5, 0x21, 0x00


	//----- nvinfo : EIATTR_KPARAM_INFO
	.align		4
.L_13:
        /*0028*/ 	.byte	0x04, 0x17
        /*002a*/ 	.short	(.L_15 - .L_14)
.L_14:
        /*002c*/ 	.word	0x00000000
        /*0030*/ 	.short	0x0007
        /*0032*/ 	.short	0x0030
        /*0034*/ 	.byte	0x00, 0xf5, 0x21, 0x00


	//----- nvinfo : EIATTR_KPARAM_INFO
	.align		4
.L_15:
        /*0038*/ 	.byte	0x04, 0x17
        /*003a*/ 	.short	(.L_17 - .L_16)
.L_16:
        /*003c*/ 	.word	0x00000000
        /*0040*/ 	.short	0x0006
        /*0042*/ 	.short	0x0028
        /*0044*/ 	.byte	0x00, 0xf5, 0x21, 0x00


	//----- nvinfo : EIATTR_KPARAM_INFO
	.align		4
.L_17:
        /*0048*/ 	.byte	0x04, 0x17
        /*004a*/ 	.short	(.L_19 - .L_18)
.L_18:
        /*004c*/ 	.word	0x00000000
        /*0050*/ 	.short	0x0005
        /*0052*/ 	.short	0x0020
        /*0054*/ 	.byte	0x00, 0xf5, 0x21, 0x00


	//----- nvinfo : EIATTR_KPARAM_INFO
	.align		4
.L_19:
        /*0058*/ 	.byte	0x04, 0x17
        /*005a*/ 	.short	(.L_21 - .L_20)
.L_20:
        /*005c*/ 	.word	0x00000000
        /*0060*/ 	.short	0x0004
        /*0062*/ 	.short	0x0018
        /*0064*/ 	.byte	0x00, 0xf5, 0x21, 0x00


	//----- nvinfo : EIATTR_KPARAM_INFO
	.align		4
.L_21:
        /*0068*/ 	.byte	0x04, 0x17
        /*006a*/ 	.short	(.L_23 - .L_22)
.L_22:
        /*006c*/ 	.word	0x00000000
        /*0070*/ 	.short	0x0003
        /*0072*/ 	.short	0x0014
        /*0074*/ 	.byte	0x00, 0xf0, 0x11, 0x00


	//----- nvinfo : EIATTR_KPARAM_INFO
	.align		4
.L_23:
        /*0078*/ 	.byte	0x04, 0x17
        /*007a*/ 	.short	(.L_25 - .L_24)
.L_24:
        /*007c*/ 	.word	0x00000000
        /*0080*/ 	.short	0x0002
        /*0082*/ 	.short	0x0010
        /*0084*/ 	.byte	0x00, 0xf0, 0x11, 0x00


	//----- nvinfo : EIATTR_KPARAM_INFO
	.align		4
.L_25:
        /*0088*/ 	.byte	0x04, 0x17
        /*008a*/ 	.short	(.L_27 - .L_26)
.L_26:
        /*008c*/ 	.word	0x00000000
        /*0090*/ 	.short	0x0001
        /*0092*/ 	.short	0x0008
        /*0094*/ 	.byte	0x00, 0xf5, 0x21, 0x00


	//----- nvinfo : EIATTR_KPARAM_INFO
	.align		4
.L_27:
        /*0098*/ 	.byte	0x04, 0x17
        /*009a*/ 	.short	(.L_29 - .L_28)
.L_28:
        /*009c*/ 	.word	0x00000000
        /*00a0*/ 	.short	0x0000
        /*00a2*/ 	.short	0x0000
        /*00a4*/ 	.byte	0x00, 0xf5, 0x21, 0x00


	//----- nvinfo : EIATTR_SPARSE_MMA_MASK
	.align		4
.L_29:
        /*00a8*/ 	.byte	0x03, 0x50
        /*00aa*/ 	.short	0x0000


	//----- nvinfo : EIATTR_MAXREG_COUNT
	.align		4
        /*00ac*/ 	.byte	0x03, 0x1b
        /*00ae*/ 	.short	0x00ff


	//----- nvinfo : EIATTR_NUM_BARRIERS
	.align		4
        /*00b0*/ 	.byte	0x02, 0x4c
        /*00b2*/ 	.byte	0x01
	.zero		1


	//----- nvinfo : EIATTR_EXTERNS
	.align		4
        /*00b4*/ 	.byte	0x04, 0x0f
        /*00b6*/ 	.short	(.L_31 - .L_30)


	//   ....[0]....
	.align		4
.L_30:
        /*00b8*/ 	.word	index@(vprintf)


	//----- nvinfo : EIATTR_MERCURY_ISA_VERSION
	.align		4
.L_31:
        /*00bc*/ 	.byte	0x03, 0x5f
        /*00be*/ 	.short	0x0101


	//----- nvinfo : EIATTR_VRC_CTA_INIT_COUNT
	.align		4
        /*00c0*/ 	.byte	0x02, 0x4a
	.zero		1
	.zero		1


	//----- nvinfo : EIATTR_SYSCALL_OFFSETS
	.align		4
        /*00c4*/ 	.byte	0x04, 0x46
        /*00c6*/ 	.short	(.L_33 - .L_32)


	//   ....[0]....
.L_32:
        /*00c8*/ 	.word	0x000012f0


	//----- nvinfo : EIATTR_EXIT_INSTR_OFFSETS
	.align		4
.L_33:
        /*00cc*/ 	.byte	0x04, 0x1c
        /*00ce*/ 	.short	(.L_35 - .L_34)


	//   ....[0]....
.L_34:
        /*00d0*/ 	.word	0x00000050


	//   ....[1]....
        /*00d4*/ 	.word	0x00000c50


	//   ....[2]....
        /*00d8*/ 	.word	0x00001360


	//----- nvinfo : EIATTR_CRS_STACK_SIZE
	.align		4
.L_35:
        /*00dc*/ 	.byte	0x04, 0x1e
        /*00de*/ 	.short	(.L_37 - .L_36)
.L_36:
        /*00e0*/ 	.word	0x00000000


	//----- nvinfo : EIATTR_CBANK_PARAM_SIZE
	.align		4
.L_37:
        /*00e4*/ 	.byte	0x03, 0x19
        /*00e6*/ 	.short	0x0048


	//----- nvinfo : EIATTR_PARAM_CBANK
	.align		4
        /*00e8*/ 	.byte	0x04, 0x0a
        /*00ea*/ 	.short	(.L_39 - .L_38)
	.align		4
.L_38:
        /*00ec*/ 	.word	index@(.nv.constant0._Z27smith_waterman_kernel_batchPKcS0_iiPiS1_S1_PcS2_S1_)
        /*00f0*/ 	.short	0x0380
        /*00f2*/ 	.short	0x0048


	//----- nvinfo : EIATTR_SW_WAR
	.align		4
.L_39:
        /*00f4*/ 	.byte	0x04, 0x36
        /*00f6*/ 	.short	(.L_41 - .L_40)
.L_40:
        /*00f8*/ 	.word	0x00000008
.L_41:


//--------------------- .nv.callgraph             --------------------------
	.section	.nv.callgraph,"",@"SHT_CUDA_CALLGRAPH"
	.align	4
	.sectionentsize	8
	.align		4
        /*0000*/ 	.word	0x00000000
	.align		4
        /*0004*/ 	.word	0xffffffff
	.align		4
        /*0008*/ 	.word	index@(_Z27smith_waterman_kernel_batchPKcS0_iiPiS1_S1_PcS2_S1_)
	.align		4
        /*000c*/ 	.word	index@(vprintf)
	.align		4
        /*0010*/ 	.word	0x00000000
	.align		4
        /*0014*/ 	.word	0xfffffffe
	.align		4
        /*0018*/ 	.word	0x00000000
	.align		4
        /*001c*/ 	.word	0xfffffffd
	.align		4
        /*0020*/ 	.word	0x00000000
	.align		4
        /*0024*/ 	.word	0xfffffffc


//--------------------- .nv.constant4             --------------------------
	.section	.nv.constant4,"a",@progbits
	.align	8
	.align		8
.nv.constant4:
        /*0000*/ 	.dword	vprintf
	.align		8
        /*0008*/ 	.dword	$str


//--------------------- .nv.constant3             --------------------------
	.section	.nv.constant3,"a",@progbits
	.align	8
.nv.constant3:
	.type		ConstQuery,@object
	.size		ConstQuery,(.L_0 - ConstQuery)
ConstQuery:
	.zero		8
.L_0:


//--------------------- .text._Z27smith_waterman_kernel_batchPKcS0_iiPiS1_S1_PcS2_S1_ --------------------------
	.section	.text._Z27smith_waterman_kernel_batchPKcS0_iiPiS1_S1_PcS2_S1_,"ax",@progbits
	.align	128
        .global         _Z27smith_waterman_kernel_batchPKcS0_iiPiS1_S1_PcS2_S1_
        .type           _Z27smith_waterman_kernel_batchPKcS0_iiPiS1_S1_PcS2_S1_,@function
        .size           _Z27smith_waterman_kernel_batchPKcS0_iiPiS1_S1_PcS2_S1_,(.L_x_19 - _Z27smith_waterman_kernel_batchPKcS0_iiPiS1_S1_PcS2_S1_)
        .other          _Z27smith_waterman_kernel_batchPKcS0_iiPiS1_S1_PcS2_S1_,@"STO_CUDA_ENTRY STV_DEFAULT"
_Z27smith_waterman_kernel_batchPKcS0_iiPiS1_S1_PcS2_S1_:
.text._Z27smith_waterman_kernel_batchPKcS0_iiPiS1_S1_PcS2_S1_:
[----:B------:R-:W0:Y:S08]  /*0000*/  LDC R1, c[0x0][0x37c] ;  /* 0x0000df00ff017b82 */ /* 0x000e300000000800 */
[----:B------:R-:W1:Y:S01]  /*0010*/  S2UR UR45, SR_CTAID.X ;  /* 0x00000000002d79c3 */ /* 0x000e620000002500 */
[----:B------:R-:W1:Y:S02]  /*0020*/  LDCU UR4, c[0x0][0x394] ;  /* 0x00007280ff0477ac */ /* 0x000e640008000800 */
[----:B-1----:R-:W-:-:S06]  /*0030*/  UISETP.GE.AND UP0, UPT, UR45, UR4, UPT ;  /* 0x000000042d00728c */ /* 0x002fcc000bf06270 */
[----:B------:R-:W-:-:S13]  /*0040*/  PLOP3.LUT P0, PT, PT, PT, UP0, 0x80, 0x8 ;  /* 0x000000000008781c */ /* 0x000fda0003f0f008 */
[----:B0-----:R-:W-:Y:S05]  /*0050*/  @P0 EXIT ;  /* 0x000000000000094d */ /* 0x001fea0003800000 */
[----:B------:R-:W0:Y:S01]  /*0060*/  S2R R9, SR_TID.X ;  /* 0x0000000000097919 */ /* 0x000e220000002100 */
[----:B------:R-:W1:Y:S01]  /*0070*/  LDCU UR13, c[0x0][0x390] ;  /* 0x00007200ff0d77ac */ /* 0x000e620008000800 */
[----:B------:R-:W-:Y:S01]  /*0080*/  BSSY.RECONVERGENT B0, `(.L_x_0) ;  /* 0x000006b000007945 */ /* 0x000fe20003800200 */
[----:B------:R-:W2:Y:S01]  /*0090*/  LDCU.128 UR8, c[0x0][0x3b0] ;  /* 0x00007600ff0877ac */ /* 0x000ea20008000c00 */
[----:B------:R-:W3:Y:S01]  /*00a0*/  LDCU.128 UR4, c[0x0][0x3a0] ;  /* 0x00007400ff0477ac */ /* 0x000ee20008000c00 */
[----:B------:R-:W4:Y:S01]  /*00b0*/  LDCU.64 UR14, c[0x0][0x388] ;  /* 0x00007100ff0e77ac */ /* 0x000f220008000a00 */
[----:B------:R-:W5:Y:S01]  /*00c0*/  LDCU.64 UR38, c[0x0][0x398] ;  /* 0x00007300ff2677ac */ /* 0x000f620008000a00 */
[----:B-1----:R-:W-:Y:S01]  /*00d0*/  UIADD3 UR12, UPT, UPT, UR13, 0x96, URZ ;  /* 0x000000960d0c7890 */ /* 0x002fe2000fffe0ff */
[----:B------:R-:W1:Y:S03]  /*00e0*/  LDCU.64 UR36, c[0x0][0x358] ;  /* 0x00006b00ff2477ac */ /* 0x000e660008000a00 */
[----:B------:R-:W-:-:S02]  /*00f0*/  UIMAD UR42, UR12, UR45, URZ ;  /* 0x0000002d0c2a72a4 */ /* 0x000fc4000f8e02ff */
[----:B---3--:R-:W-:Y:S02]  /*0100*/  UIMAD.WIDE.U32 UR4, UR45, 0x4, UR4 ;  /* 0x000000042d0478a5 */ /* 0x008fe4000f8e0004 */
[----:B--2---:R-:W-:Y:S01]  /*0110*/  UIADD3 UR41, UP0, UPT, UR42, UR8, URZ ;  /* 0x000000082a297290 */ /* 0x004fe2000ff1e0ff */
[----:B0-----:R-:W-:Y:S01]  /*0120*/  ISETP.GT.U32.AND P0, PT, R9, 0x95, PT ;  /* 0x000000950900780c */ /* 0x001fe20003f04070 */
[----:B------:R-:W-:Y:S02]  /*0130*/  USHF.R.S32.HI UR44, URZ, 0x1f, UR42 ;  /* 0x0000001fff2c7899 */ /* 0x000fe4000801142a */
[----:B------:R-:W-:Y:S02]  /*0140*/  USHF.L.U32 UR8, UR45, 0x1, URZ ;  /* 0x000000012d087899 */ /* 0x000fe400080006ff */
[----:B------:R-:W-:Y:S02]  /*0150*/  UIADD3.X UR43, UPT, UPT, UR44, UR9, URZ, UP0, !UPT ;  /* 0x000000092c2b7290 */ /* 0x000fe400087fe4ff */
[----:B------:R-:W-:-:S02]  /*0160*/  UIMAD.WIDE.U32 UR6, UR8, 0x4, UR6 ;  /* 0x00000004080678a5 */ /* 0x000fc4000f8e0006 */
[----:B------:R-:W-:Y:S02]  /*0170*/  UIMAD UR9, UR45, 0x96, URZ ;  /* 0x000000962d0978a4 */ /* 0x000fe4000f8e02ff */
[----:B------:R-:W-:Y:S02]  /*0180*/  UIMAD UR8, UR45, UR13, UR45 ;  /* 0x0000000d2d0872a4 */ /* 0x000fe4000f8e022d */
[----:B------:R-:W-:Y:S02]  /*0190*/  UIADD3 UR42, UP1, UPT, UR42, UR10, URZ ;  /* 0x0000000a2a2a7290 */ /* 0x000fe4000ff3e0ff */
[----:B----4-:R-:W-:Y:S02]  /*01a0*/  UIADD3 UR10, UP0, UPT, UR9, UR14, URZ ;  /* 0x0000000e090a7290 */ /* 0x010fe4000ff1e0ff */
[----:B------:R-:W-:Y:S02]  /*01b0*/  UIMAD UR8, UR8, 0x97, URZ ;  /* 0x00000097080878a4 */ /* 0x000fe4000f8e02ff */
[----:B------:R-:W-:-:S02]  /*01c0*/  UIADD3.X UR44, UPT, UPT, UR44, UR11, URZ, UP1, !UPT ;  /* 0x0000000b2c2c7290 */ /* 0x000fc40008ffe4ff */
[----:B------:R-:W-:Y:S02]  /*01d0*/  UIADD3.X UR11, UPT, UPT, URZ, UR15, URZ, UP0, !UPT ;  /* 0x0000000fff0b7290 */ /* 0x000fe400087fe4ff */
[----:B-----5:R-:W-:Y:S01]  /*01e0*/  UIMAD.WIDE UR38, UR8, 0x4, UR38 ;  /* 0x00000004082678a5 */ /* 0x020fe2000f8e0226 */
[----:B-1----:R-:W-:Y:S11]  /*01f0*/  @P0 BRA `(.L_x_1) ;  /* 0x00000004004c0947 */ /* 0x002ff60003800000 */
[----:B------:R-:W0:Y:S01]  /*0200*/  LDC R0, c[0x0][0x360] ;  /* 0x0000d800ff007b82 */ /* 0x000e220000000800 */
[----:B------:R-:W-:Y:S01]  /*0210*/  BSSY.RECONVERGENT B1, `(.L_x_2) ;  /* 0x0000033000017945 */ /* 0x000fe20003800200 */
[----:B0-----:R-:W0:Y:S01]  /*0220*/  I2F.U32.RP R7, R0 ;  /* 0x0000000000077306 */ /* 0x001e220000209000 */
[----:B------:R-:W-:Y:S01]  /*0230*/  IMAD.IADD R4, R9, 0x1, R0 ;  /* 0x0000000109047824 */ /* 0x000fe200078e0200 */
[----:B------:R-:W-:-:S04]  /*0240*/  ISETP.NE.U32.AND P2, PT, R0, RZ, PT ;  /* 0x000000ff0000720c */ /* 0x000fc80003f45070 */
[C---:B------:R-:W-:Y:S02]  /*0250*/  ISETP.GE.U32.AND P0, PT, R4.reuse, 0x96, PT ;  /* 0x000000960400780c */ /* 0x040fe40003f06070 */
[----:B------:R-:W-:Y:S02]  /*0260*/  VIMNMX.U32 R5, PT, PT, R4, 0x96, !PT ;  /* 0x0000009604057848 */ /* 0x000fe40007fe0000 */
[----:B------:R-:W-:-:S04]  /*0270*/  SEL R6, RZ, 0x1, P0 ;  /* 0x00000001ff067807 */ /* 0x000fc80000000000 */
[----:B------:R-:W-:Y:S01]  /*0280*/  IADD3 R5, PT, PT, R5, -R4, -R6 ;  /* 0x8000000405057210 */ /* 0x000fe20007ffe806 */
[----:B0-----:R-:W0:Y:S02]  /*0290*/  MUFU.RCP R7, R7 ;  /* 0x0000000700077308 */ /* 0x001e240000001000 */
[----:B0-----:R-:W-:-:S06]  /*02a0*/  VIADD R2, R7, 0xffffffe ;  /* 0x0ffffffe07027836 */ /* 0x001fcc0000000000 */
[----:B------:R0:W1:Y:S02]  /*02b0*/  F2I.FTZ.U32.TRUNC.NTZ R3, R2 ;  /* 0x0000000200037305 */ /* 0x000064000021f000 */
[----:B0-----:R-:W-:Y:S02]  /*02c0*/  IMAD.MOV.U32 R2, RZ, RZ, RZ ;  /* 0x000000ffff027224 */ /* 0x001fe400078e00ff */
[----:B-1----:R-:W-:-:S04]  /*02d0*/  IMAD.MOV R11, RZ, RZ, -R3 ;  /* 0x000000ffff0b7224 */ /* 0x002fc800078e0a03 */
[----:B------:R-:W-:-:S04]  /*02e0*/  IMAD R11, R11, R0, RZ ;  /* 0x000000000b0b7224 */ /* 0x000fc800078e02ff */
[----:B------:R-:W-:-:S06]  /*02f0*/  IMAD.HI.U32 R8, R3, R11, R2 ;  /* 0x0000000b03087227 */ /* 0x000fcc00078e0002 */
[----:B------:R-:W-:-:S04]  /*0300*/  IMAD.HI.U32 R3, R8, R5, RZ ;  /* 0x0000000508037227 */ /* 0x000fc800078e00ff */
[----:B------:R-:W-:-:S04]  /*0310*/  IMAD.MOV R2, RZ, RZ, -R3 ;  /* 0x000000ffff027224 */ /* 0x000fc800078e0a03 */
[----:B------:R-:W-:-:S05]  /*0320*/  IMAD R5, R0, R2, R5 ;  /* 0x0000000200057224 */ /* 0x000fca00078e0205 */
[----:B------:R-:W-:-:S13]  /*0330*/  ISETP.GE.U32.AND P0, PT, R5, R0, PT ;  /* 0x000000000500720c */ /* 0x000fda0003f06070 */
[----:B------:R-:W-:Y:S02]  /*0340*/  @P0 IMAD.IADD R5, R5, 0x1, -R0 ;  /* 0x0000000105050824 */ /* 0x000fe400078e0a00 */
[----:B------:R-:W-:-:S03]  /*0350*/  @P0 VIADD R3, R3, 0x1 ;  /* 0x0000000103030836 */ /* 0x000fc60000000000 */
[----:B------:R-:W-:-:S13]  /*0360*/  ISETP.GE.U32.AND P1, PT, R5, R0, PT ;  /* 0x000000000500720c */ /* 0x000fda0003f26070 */
[----:B------:R-:W-:Y:S02]  /*0370*/  @P1 IADD3 R3, PT, PT, R3, 0x1, RZ ;  /* 0x0000000103031810 */ /* 0x000fe40007ffe0ff */
[----:B------:R-:W-:-:S05]  /*0380*/  @!P2 LOP3.LUT R3, RZ, R0, RZ, 0x33, !PT ;  /* 0x00000000ff03a212 */ /* 0x000fca00078e33ff */
[----:B------:R-:W-:Y:S02]  /*0390*/  IMAD.IADD R6, R6, 0x1, R3 ;  /* 0x0000000106067824 */ /* 0x000fe400078e0203 */
[----:B------:R-:W-:-:S03]  /*03a0*/  IMAD.MOV.U32 R3, RZ, RZ, R9 ;  /* 0x000000ffff037224 */ /* 0x000fc600078e0009 */
[C---:B------:R-:W-:Y:S02]  /*03b0*/  LOP3.LUT R2, R6.reuse, 0x3, RZ, 0xc0, !PT ;  /* 0x0000000306027812 */ /* 0x040fe400078ec0ff */
[----:B------:R-:W-:Y:S02]  /*03c0*/  ISETP.GE.U32.AND P0, PT, R6, 0x3, PT ;  /* 0x000000030600780c */ /* 0x000fe40003f06070 */
[----:B------:R-:W-:-:S13]  /*03d0*/  ISETP.NE.AND P1, PT, R2, 0x3, PT ;  /* 0x000000030200780c */ /* 0x000fda0003f25270 */
[----:B------:R-:W-:Y:S05]  /*03e0*/  @!P1 BRA `(.L_x_3) ;  /* 0x0000000000549947 */ /* 0x000fea0003800000 */
[----:B------:R-:W0:Y:S01]  /*03f0*/  S2R R3, SR_CgaCtaId ;  /* 0x0000000000037919 */ /* 0x000e220000008800 */
[----:B------:R-:W-:Y:S01]  /*0400*/  VIADD R6, R6, 0x1 ;  /* 0x0000000106067836 */ /* 0x000fe20000000000 */
[----:B------:R-:W-:Y:S01]  /*0410*/  MOV R2, 0x400 ;  /* 0x0000040000027802 */ /* 0x000fe20000000f00 */
[----:B------:R-:W-:-:S03]  /*0420*/  IMAD.U32 R4, RZ, RZ, UR14 ;  /* 0x0000000eff047e24 */ /* 0x000fc6000f8e00ff */
[----:B------:R-:W-:Y:S02]  /*0430*/  LOP3.LUT R6, R6, 0x3, RZ, 0xc0, !PT ;  /* 0x0000000306067812 */ /* 0x000fe400078ec0ff */
[----:B------:R-:W-:-:S03]  /*0440*/  IADD3 R11, P1, P2, R9, UR9, R4 ;  /* 0x00000009090b7c10 */ /* 0x000fc6000fa3e004 */
[----:B------:R-:W-:Y:S01]  /*0450*/  IMAD.MOV R6, RZ, RZ, -R6 ;  /* 0x000000ffff067224 */ /* 0x000fe200078e0a06 */
[----:B------:R-:W-:Y:S02]  /*0460*/  IADD3.X R10, PT, PT, RZ, UR15, RZ, P1, P2 ;  /* 0x0000000fff0a7c10 */ /* 0x000fe40008fe44ff */
[----:B0-----:R-:W-:Y:S01]  /*0470*/  LEA R8, R3, R2, 0x18 ;  /* 0x0000000203087211 */ /* 0x001fe200078ec0ff */
[----:B------:R-:W-:-:S07]  /*0480*/  IMAD.MOV.U32 R3, RZ, RZ, R9 ;  /* 0x000000ffff037224 */ /* 0x000fce00078e0009 */
.L_x_4:
[----:B------:R-:W-:Y:S01]  /*0490*/  MOV R4, R11 ;  /* 0x0000000b00047202 */ /* 0x000fe20000000f00 */
[----:B------:R-:W-:-:S05]  /*04a0*/  IMAD.MOV.U32 R5, RZ, RZ, R10 ;  /* 0x000000ffff057224 */ /* 0x000fca00078e000a */
[----:B0-----:R-:W2:Y:S01]  /*04b0*/  LDG.E.U8 R2, desc[UR36][R4.64] ;  /* 0x0000002404027981 */ /* 0x001ea2000c1e1100 */
[--C-:B------:R-:W-:Y:S01]  /*04c0*/  IMAD.IADD R7, R8, 0x1, R3.reuse ;  /* 0x0000000108077824 */ /* 0x100fe200078e0203 */
[----:B------:R-:W-:Y:S01]  /*04d0*/  IADD3 R11, P2, PT, R0, R11, RZ ;  /* 0x0000000b000b7210 */ /* 0x000fe20007f5e0ff */
[----:B------:R-:W-:Y:S02]  /*04e0*/  VIADD R6, R6, 0x1 ;  /* 0x0000000106067836 */ /* 0x000fe40000000000 */
[----:B------:R-:W-:Y:S02]  /*04f0*/  IMAD.IADD R3, R0, 0x1, R3 ;  /* 0x0000000100037824 */ /* 0x000fe400078e0203 */
[----:B------:R-:W-:Y:S01]  /*0500*/  IMAD.X R10, RZ, RZ, R10, P2 ;  /* 0x000000ffff0a7224 */ /* 0x000fe200010e060a */
[----:B------:R-:W-:Y:S01]  /*0510*/  ISETP.NE.AND P1, PT, R6, RZ, PT ;  /* 0x000000ff0600720c */ /* 0x000fe20003f25270 */
[----:B--2---:R0:W-:-:S12]  /*0520*/  STS.U8 [R7], R2 ;  /* 0x0000000207007388 */ /* 0x0041d80000000000 */
[----:B------:R-:W-:Y:S05]  /*0530*/  @P1 BRA `(.L_x_4) ;  /* 0xfffffffc00d41947 */ /* 0x000fea000383ffff */
.L_x_3:
[----:B------:R-:W-:Y:S05]  /*0540*/  BSYNC.RECONVERGENT B1 ;  /* 0x0000000000017941 */ /* 0x000fea0003800200 */
.L_x_2:
[----:B------:R-:W-:Y:S05]  /*0550*/  @!P0 BRA `(.L_x_1) ;  /* 0x0000000000748947 */ /* 0x000fea0003800000 */
[----:B------:R-:W1:Y:S01]  /*0560*/  S2R R5, SR_CgaCtaId ;  /* 0x0000000000057919 */ /* 0x000e620000008800 */
[----:B0-----:R-:W-:-:S04]  /*0570*/  MOV R2, 0x400 ;  /* 0x0000040000027802 */ /* 0x001fc80000000f00 */
[----:B-1----:R-:W-:-:S07]  /*0580*/  LEA R2, R5, R2, 0x18 ;  /* 0x0000000205027211 */ /* 0x002fce00078ec0ff */
.L_x_5:
[----:B------:R-:W-:Y:S01]  /*0590*/  IMAD.IADD R7, R0, 0x1, R3 ;  /* 0x0000000100077824 */ /* 0x000fe200078e0203 */
[----:B-1----:R-:W-:-:S04]  /*05a0*/  IADD3 R4, P0, PT, R3, UR10, RZ ;  /* 0x0000000a03047c10 */ /* 0x002fc8000ff1e0ff */
[C---:B------:R-:W-:Y:S01]  /*05b0*/  IADD3 R9, PT, PT, R7.reuse, R0, RZ ;  /* 0x0000000007097210 */ /* 0x040fe20007ffe0ff */
[----:B------:R-:W-:Y:S01]  /*05c0*/  IMAD.X R5, RZ, RZ, UR11, P0 ;  /* 0x0000000bff057e24 */ /* 0x000fe200080e06ff */
[----:B------:R-:W-:Y:S02]  /*05d0*/  IADD3 R6, P1, PT, R7, UR10, RZ ;  /* 0x0000000a07067c10 */ /* 0x000fe4000ff3e0ff */
[C---:B------:R-:W-:Y:S01]  /*05e0*/  IADD3 R8, P0, PT, R9.reuse, UR10, RZ ;  /* 0x0000000a09087c10 */ /* 0x040fe2000ff1e0ff */
[----:B------:R-:W-:Y:S01]  /*05f0*/  IMAD.IADD R17, R9, 0x1, R0 ;  /* 0x0000000109117824 */ /* 0x000fe200078e0200 */
[----:B------:R-:W2:Y:S01]  /*0600*/  LDG.E.U8 R4, desc[UR36][R4.64] ;  /* 0x0000002404047981 */ /* 0x000ea2000c1e1100 */
[----:B------:R-:W-:Y:S02]  /*0610*/  IMAD.X R7, RZ, RZ, UR11, P1 ;  /* 0x0000000bff077e24 */ /* 0x000fe400088e06ff */
[----:B------:R-:W-:Y:S01]  /*0620*/  IMAD.X R9, RZ, RZ, UR11, P0 ;  /* 0x0000000bff097e24 */ /* 0x000fe200080e06ff */
[----:B------:R-:W-:-:S02]  /*0630*/  IADD3 R10, P1, PT, R17, UR10, RZ ;  /* 0x0000000a110a7c10 */ /* 0x000fc4000ff3e0ff */
[----:B------:R-:W3:Y:S03]  /*0640*/  LDG.E.U8 R6, desc[UR36][R6.64] ;  /* 0x0000002406067981 */ /* 0x000ee6000c1e1100 */
[----:B------:R-:W-:Y:S01]  /*0650*/  IMAD.X R11, RZ, RZ, UR11, P1 ;  /* 0x0000000bff0b7e24 */ /* 0x000fe200088e06ff */
[----:B------:R-:W4:Y:S04]  /*0660*/  LDG.E.U8 R8, desc[UR36][R8.64] ;  /* 0x0000002408087981 */ /* 0x000f28000c1e1100 */
[----:B------:R-:W5:Y:S01]  /*0670*/  LDG.E.U8 R10, desc[UR36][R10.64] ;  /* 0x000000240a0a7981 */ /* 0x000f62000c1e1100 */
[----:B------:R-:W-:-:S05]  /*0680*/  IMAD.IADD R21, R2, 0x1, R3 ;  /* 0x0000000102157824 */ /* 0x000fca00078e0203 */
[----:B------:R-:W-:-:S05]  /*0690*/  IADD3 R13, PT, PT, R21, R0, RZ ;  /* 0x00000000150d7210 */ /* 0x000fca0007ffe0ff */
[----:B------:R-:W-:-:S04]  /*06a0*/  IMAD.IADD R15, R13, 0x1, R0 ;  /* 0x000000010d0f7824 */ /* 0x000fc800078e0200 */
[--C-:B------:R-:W-:Y:S02]  /*06b0*/  IMAD.IADD R19, R15, 0x1, R0.reuse ;  /* 0x000000010f137824 */ /* 0x100fe400078e0200 */
[----:B------:R-:W-:-:S05]  /*06c0*/  IMAD.IADD R3, R17, 0x1, R0 ;  /* 0x0000000111037824 */ /* 0x000fca00078e0200 */
[----:B------:R-:W-:Y:S01]  /*06d0*/  ISETP.GE.U32.AND P0, PT, R3, 0x96, PT ;  /* 0x000000960300780c */ /* 0x000fe20003f06070 */
[----:B--2---:R1:W-:Y:S04]  /*06e0*/  STS.U8 [R21], R4 ;  /* 0x0000000415007388 */ /* 0x0043e80000000000 */
[----:B---3--:R1:W-:Y:S04]  /*06f0*/  STS.U8 [R13], R6 ;  /* 0x000000060d007388 */ /* 0x0083e80000000000 */
[----:B----4-:R1:W-:Y:S04]  /*0700*/  STS.U8 [R15], R8 ;  /* 0x000000080f007388 */ /* 0x0103e80000000000 */
[----:B-----5:R1:W-:Y:S01]  /*0710*/  STS.U8 [R19], R10 ;  /* 0x0000000a13007388 */ /* 0x0203e20000000000 */
[----:B------:R-:W-:Y:S05]  /*0720*/  @!P0 BRA `(.L_x_5) ;  /* 0xfffffffc00988947 */ /* 0x000fea000383ffff */
.L_x_1:
[----:B------:R-:W-:Y:S05]  /*0730*/  BSYNC.RECONVERGENT B0 ;  /* 0x0000000000007941 */ /* 0x000fea0003800200 */
.L_x_0:
[----:B------:R-:W-:Y:S01]  /*0740*/  BAR.SYNC.DEFER_BLOCKING 0x0 ;  /* 0x0000000000007b1d */ /* 0x000fe20000010000 */
[----:B------:R-:W-:-:S09]  /*0750*/  UISETP.GE.AND UP0, UPT, UR13, -0x94, UPT ;  /* 0xffffff6c0d00788c */ /* 0x000fd2000bf06270 */
[----:B------:R-:W-:Y:S05]  /*0760*/  BRA.U !UP0, `(.L_x_6) ;  /* 0x0000000508307547 */ /* 0x000fea000b800000 */
[----:B------:R-:W-:Y:S01]  /*0770*/  UISETP.LT.AND UP0, UPT, UR12, 0x2, UPT ;  /* 0x000000020c00788c */ /* 0x000fe2000bf01270 */
[----:B------:R-:W-:-:S03]  /*0780*/  IMAD.MOV.U32 R0, RZ, RZ, 0x2 ;  /* 0x00000002ff007424 */ /* 0x000fc600078e00ff */
[----:B------:R-:W-:-:S12]  /*0790*/  USEL UR8, UR12, 0x2, !UP0 ;  /* 0x000000020c087887 */ /* 0x000fd8000c000000 */
.L_x_11:
[----:B0-----:R-:W2:Y:S01]  /*07a0*/  LDC R5, c[0x0][0x390] ;  /* 0x0000e400ff057b82 */ /* 0x001ea20000000800 */
[----:B0-----:R-:W0:Y:S01]  /*07b0*/  S2R R7, SR_TID.X ;  /* 0x0000000000077919 */ /* 0x001e220000002100 */
[----:B------:R-:W-:Y:S01]  /*07c0*/  VIMNMX R2, PT, PT, R0, 0x97, !PT ;  /* 0x0000009700027848 */ /* 0x000fe20007fe0100 */
[----:B------:R-:W3:Y:S04]  /*07d0*/  LDCU.64 UR14, c[0x0][0x380] ;  /* 0x00007000ff0e77ac */ /* 0x000ee80008000a00 */
[----:B------:R-:W-:Y:S01]  /*07e0*/  VIADD R3, R2, 0xffffff6a ;  /* 0xffffff6a02037836 */ /* 0x000fe20000000000 */
[----:B--2---:R-:W-:-:S05]  /*07f0*/  VIADDMNMX R2, R0, 0xffffffff, R5, PT ;  /* 0xffffffff00027846 */ /* 0x004fca0003800105 */
[----:B------:R-:W-:-:S05]  /*0800*/  IMAD.IADD R2, R2, 0x1, -R3 ;  /* 0x0000000102027824 */ /* 0x000fca00078e0a03 */
[----:B0-----:R-:W-:-:S13]  /*0810*/  ISETP.GT.AND P0, PT, R7, R2, PT ;  /* 0x000000020700720c */ /* 0x001fda0003f04270 */
[----:B---3-5:R-:W-:Y:S05]  /*0820*/  @P0 BRA `(.L_x_7) ;  /* 0x0000000000ec0947 */ /* 0x028fea0003800000 */
[----:B------:R-:W-:-:S07]  /*0830*/  MOV R3, R7 ;  /* 0x0000000700037202 */ /* 0x000fce0000000f00 */
.L_x_10:
[----:B01----:R-:W-:Y:S02]  /*0840*/  VIMNMX R4, PT, PT, R0, 0x97, !PT ;  /* 0x0000009700047848 */ /* 0x003fe40007fe0100 */
[----:B------:R-:W-:Y:S02]  /*0850*/  SHF.R.S32.HI R19, RZ, 0x1f, R0 ;  /* 0x0000001fff137819 */ /* 0x000fe40000011400 */
[C---:B------:R-:W-:Y:S01]  /*0860*/  IADD3 R17, P0, PT, R4.reuse, R3, RZ ;  /* 0x0000000304117210 */ /* 0x040fe20007f1e0ff */
[----:B------:R-:W-:-:S03]  /*0870*/  VIADD R4, R4, 0xffffff6a ;  /* 0xffffff6a04047836 */ /* 0x000fc60000000000 */
[----:B------:R-:W-:Y:S01]  /*0880*/  LEA.HI.X.SX32 R18, R3, RZ, 0x1, P0 ;  /* 0x000000ff03127211 */ /* 0x000fe200000f0eff */
[----:B------:R-:W-:Y:S01]  /*0890*/  IMAD.IADD R5, R4, 0x1, R3 ;  /* 0x0000000104057824 */ /* 0x000fe200078e0203 */
[----:B------:R-:W-:Y:S02]  /*08a0*/  IADD3 R14, P0, PT, R17, UR14, RZ ;  /* 0x0000000e110e7c10 */ /* 0x000fe4000ff1e0ff */
[----:B------:R-:W-:Y:S02]  /*08b0*/  LOP3.LUT R7, RZ, R17, RZ, 0x33, !PT ;  /* 0x00000011ff077212 */ /* 0x000fe400078e33ff */
[----:B------:R-:W-:Y:S02]  /*08c0*/  IADD3.X R15, PT, PT, R18, UR15, RZ, P0, !PT ;  /* 0x0000000f120f7c10 */ /* 0x000fe400087fe4ff */
[C---:B------:R-:W-:Y:S01]  /*08d0*/  IADD3 R6, P0, PT, R0.reuse, R7, RZ ;  /* 0x0000000700067210 */ /* 0x040fe20007f1e0ff */
[----:B------:R-:W-:Y:S01]  /*08e0*/  IMAD R7, R5, 0x97, RZ ;  /* 0x0000009705077824 */ /* 0x000fe200078e02ff */
[----:B------:R-:W-:Y:S01]  /*08f0*/  LOP3.LUT R16, RZ, R18, RZ, 0x33, !PT ;  /* 0x00000012ff107212 */ /* 0x000fe200078e33ff */
[----:B------:R-:W-:Y:S01]  /*0900*/  IMAD.IADD R4, R0, 0x1, -R5 ;  /* 0x0000000100047824 */ /* 0x000fe200078e0a05 */
[----:B------:R-:W-:Y:S01]  /*0910*/  IADD3 R12, P1, PT, R6, UR10, RZ ;  /* 0x0000000a060c7c10 */ /* 0x000fe2000ff3e0ff */
[----:B------:R-:W2:Y:S01]  /*0920*/  LDG.E.U8 R14, desc[UR36][R14.64+-0x97] ;  /* 0xffff69240e0e7981 */ /* 0x000ea2000c1e1100 */
[----:B------:R-:W-:-:S02]  /*0930*/  VIADD R9, R7, 0xffffff69 ;  /* 0xffffff6907097836 */ /* 0x000fc40000000000 */
[----:B------:R-:W-:Y:S01]  /*0940*/  IMAD.X R16, R19, 0x1, R16, P0 ;  /* 0x0000000113107824 */ /* 0x000fe200000e0610 */
[----:B------:R-:W-:Y:S01]  /*0950*/  IADD3 R11, P0, PT, R7, R6, RZ ;  /* 0x00000006070b7210 */ /* 0x000fe20007f1e0ff */
[----:B------:R-:W-:-:S03]  /*0960*/  IMAD.MOV.U32 R10, RZ, RZ, 0x4 ;  /* 0x00000004ff0a7424 */ /* 0x000fc600078e00ff */
[----:B------:R-:W-:Y:S02]  /*0970*/  IADD3.X R13, PT, PT, R16, UR11, RZ, P1, !PT ;  /* 0x0000000b100d7c10 */ /* 0x000fe40008ffe4ff */
[----:B------:R-:W-:Y:S02]  /*0980*/  IADD3 R17, P1, P2, R9, R0, -R17 ;  /* 0x0000000009117210 */ /* 0x000fe40007a3e811 */
[C---:B------:R-:W-:Y:S02]  /*0990*/  LEA.HI.X.SX32 R16, R7.reuse, R16, 0x1, P0 ;  /* 0x0000001007107211 */ /* 0x040fe400000f0eff */
[----:B------:R-:W-:Y:S01]  /*09a0*/  SHF.R.S32.HI R9, RZ, 0x1f, R9 ;  /* 0x0000001fff097819 */ /* 0x000fe20000011409 */
[----:B------:R0:W2:Y:S01]  /*09b0*/  LDG.E.U8 R13, desc[UR36][R12.64+0x96] ;  /* 0x000096240c0d7981 */ /* 0x0000a2000c1e1100 */
[----:B------:R-:W-:Y:S02]  /*09c0*/  IADD3 R7, PT, PT, R7, -0x98, R4 ;  /* 0xffffff6807077810 */ /* 0x000fe40007ffe004 */
[----:B------:R-:W-:-:S02]  /*09d0*/  IADD3.X R18, PT, PT, R9, R19, ~R18, P1, P2 ;  /* 0x0000001309127210 */ /* 0x000fc40000fe4c12 */
[----:B------:R-:W-:Y:S01]  /*09e0*/  LEA R8, P1, R11, UR38, 0x2 ;  /* 0x000000260b087c11 */ /* 0x000fe2000f8210ff */
[----:B------:R-:W-:Y:S01]  /*09f0*/  IMAD.WIDE R6, R7, R10, UR38 ;  /* 0x0000002607067e25 */ /* 0x000fe2000f8e020a */
[----:B------:R-:W-:Y:S02]  /*0a00*/  LEA R10, P0, R17, UR38, 0x2 ;  /* 0x00000026110a7c11 */ /* 0x000fe4000f8010ff */
[----:B------:R-:W-:Y:S02]  /*0a10*/  LEA.HI.X R9, R11, UR39, R16, 0x2, P1 ;  /* 0x000000270b097c11 */ /* 0x000fe400088f1410 */
[----:B------:R-:W-:Y:S01]  /*0a20*/  LEA.HI.X R11, R17, UR39, R18, 0x2, P0 ;  /* 0x00000027110b7c11 */ /* 0x000fe200080f1412 */
[----:B------:R-:W3:Y:S04]  /*0a30*/  LDG.E R15, desc[UR36][R6.64] ;  /* 0x00000024060f7981 */ /* 0x000ee8000c1e1900 */
[----:B------:R-:W4:Y:S04]  /*0a40*/  LDG.E R9, desc[UR36][R8.64+0x258] ;  /* 0x0002582408097981 */ /* 0x000f28000c1e1900 */
[----:B------:R-:W4:Y:S01]  /*0a50*/  LDG.E R10, desc[UR36][R10.64+0x258] ;  /* 0x000258240a0a7981 */ /* 0x000f22000c1e1900 */
[----:B0-----:R-:W-:Y:S01]  /*0a60*/  IMAD.U32 R12, RZ, RZ, UR4 ;  /* 0x00000004ff0c7e24 */ /* 0x001fe2000f8e00ff */
[----:B--2---:R-:W-:Y:S01]  /*0a70*/  ISETP.NE.AND P0, PT, R14, R13, PT ;  /* 0x0000000d0e00720c */ /* 0x004fe20003f05270 */
[----:B------:R-:W-:Y:S01]  /*0a80*/  IMAD.U32 R13, RZ, RZ, UR5 ;  /* 0x00000005ff0d7e24 */ /* 0x000fe2000f8e00ff */
[----:B---3--:R-:W-:-:S11]  /*0a90*/  IADD3 R14, PT, PT, R15, 0x1, RZ ;  /* 0x000000010f0e7810 */ /* 0x008fd60007ffe0ff */
[----:B------:R-:W-:Y:S01]  /*0aa0*/  @P0 VIADD R14, R15, 0xffffffff ;  /* 0xffffffff0f0e0836 */ /* 0x000fe20000000000 */
[----:B----4-:R-:W-:-:S04]  /*0ab0*/  VIMNMX R15, PT, PT, R10, R9, !PT ;  /* 0x000000090a0f7248 */ /* 0x010fc80007fe0100 */
[----:B------:R-:W-:Y:S01]  /*0ac0*/  VIADDMNMX.RELU R15, R15, 0xffffffff, R14, !PT ;  /* 0xffffffff0f0f7846 */ /* 0x000fe2000780110e */
[----:B------:R-:W-:Y:S05]  /*0ad0*/  YIELD ;  /* 0x0000000000007946 */ /* 0x000fea0003800000 */
[----:B------:R0:W-:Y:S04]  /*0ae0*/  STG.E desc[UR36][R6.64+0x260], R15 ;  /* 0x0002600f06007986 */ /* 0x0001e8000c101924 */
[----:B------:R-:W2:Y:S01]  /*0af0*/  ATOMG.E.MAX.S32.STRONG.GPU PT, R12, desc[UR36][R12.64], R15 ;  /* 0x8000000f0c0c79a8 */ /* 0x000ea200091ef324 */
[----:B------:R-:W-:Y:S01]  /*0b00*/  BSSY.RECONVERGENT B0, `(.L_x_8) ;  /* 0x0000009000007945 */ /* 0x000fe20003800200 */
[----:B--2---:R-:W-:-:S13]  /*0b10*/  ISETP.GT.AND P0, PT, R15, R12, PT ;  /* 0x0000000c0f00720c */ /* 0x004fda0003f04270 */
[----:B0----5:R-:W-:Y:S05]  /*0b20*/  @!P0 BRA `(.L_x_9) ;  /* 0x0000000000188947 */ /* 0x021fea0003800000 */
[----:B------:R-:W-:Y:S01]  /*0b30*/  IMAD.U32 R6, RZ, RZ, UR6 ;  /* 0x00000006ff067e24 */ /* 0x000fe2000f8e00ff */
[----:B------:R-:W-:Y:S01]  /*0b40*/  MOV R9, UR7 ;  /* 0x0000000700097c02 */ /* 0x000fe20008000f00 */
[----:B------:R-:W-:Y:S02]  /*0b50*/  IMAD.U32 R7, RZ, RZ, UR7 ;  /* 0x00000007ff077e24 */ /* 0x000fe4000f8e00ff */
[----:B------:R-:W-:-:S03]  /*0b60*/  IMAD.U32 R8, RZ, RZ, UR6 ;  /* 0x00000006ff087e24 */ /* 0x000fc6000f8e00ff */
[----:B------:R0:W5:Y:S04]  /*0b70*/  ATOMG.E.EXCH.STRONG.GPU PT, RZ, desc[UR36][R6.64], R5 ;  /* 0x8000000506ff79a8 */ /* 0x000168000c1ef124 */
[----:B------:R0:W5:Y:S02]  /*0b80*/  ATOMG.E.EXCH.STRONG.GPU PT, RZ, desc[UR36][R8.64+0x4], R4 ;  /* 0x8000040408ff79a8 */ /* 0x000164000c1ef124 */
.L_x_9:
[----:B------:R-:W-:Y:S05]  /*0b90*/  BSYNC.RECONVERGENT B0 ;  /* 0x0000000000007941 */ /* 0x000fea0003800200 */
.L_x_8:
[----:B------:R-:W1:Y:S02]  /*0ba0*/  LDCU UR9, c[0x0][0x360] ;  /* 0x00006c00ff0977ac */ /* 0x000e640008000800 */
[----:B-1----:R-:W-:-:S05]  /*0bb0*/  VIADD R3, R3, UR9 ;  /* 0x0000000903037c36 */ /* 0x002fca0008000000 */
[----:B------:R-:W-:-:S13]  /*0bc0*/  ISETP.GT.AND P0, PT, R3, R2, PT ;  /* 0x000000020300720c */ /* 0x000fda0003f04270 */
[----:B------:R-:W-:Y:S05]  /*0bd0*/  @!P0 BRA `(.L_x_10) ;  /* 0xfffffffc00188947 */ /* 0x000fea000383ffff */
.L_x_7:
[----:B------:R-:W-:Y:S05]  /*0be0*/  WARPSYNC.ALL ;  /* 0x0000000000007948 */ /* 0x000fea0003800000 */
[----:B------:R-:W-:Y:S01]  /*0bf0*/  BAR.SYNC.DEFER_BLOCKING 0x0 ;  /* 0x0000000000007b1d */ /* 0x000fe20000010000 */
[C---:B------:R-:W-:Y:S01]  /*0c00*/  ISETP.NE.AND P0, PT, R0.reuse, UR8, PT ;  /* 0x0000000800007c0c */ /* 0x040fe2000bf05270 */
[----:B------:R-:W-:-:S12]  /*0c10*/  VIADD R0, R0, 0x1 ;  /* 0x0000000100007836 */ /* 0x000fd80000000000 */
[----:B------:R-:W-:Y:S05]  /*0c20*/  @P0 BRA `(.L_x_11) ;  /* 0xfffffff800dc0947 */ /* 0x000fea000383ffff */
.L_x_6:
[----:B------:R-:W2:Y:S02]  /*0c30*/  S2R R0, SR_TID.X ;  /* 0x0000000000007919 */ /* 0x000ea40000002100 */
[----:B--2---:R-:W-:-:S13]  /*0c40*/  ISETP.NE.AND P0, PT, R0, RZ, PT ;  /* 0x000000ff0000720c */ /* 0x004fda0003f05270 */
[----:B------:R-:W-:Y:S05]  /*0c50*/  @P0 EXIT ;  /* 0x000000000000094d */ /* 0x000fea0003800000 */
[----:B0-----:R-:W-:Y:S02]  /*0c60*/  IMAD.U32 R2, RZ, RZ, UR6 ;  /* 0x00000006ff027e24 */ /* 0x001fe4000f8e00ff */
[----:B------:R-:W-:Y:S02]  /*0c70*/  IMAD.U32 R5, RZ, RZ, UR7 ;  /* 0x00000007ff057e24 */ /* 0x000fe4000f8e00ff */
[----:B------:R-:W-:Y:S02]  /*0c80*/  IMAD.U32 R3, RZ, RZ, UR7 ;  /* 0x00000007ff037e24 */ /* 0x000fe4000f8e00ff */
[----:B-1----:R-:W-:-:S03]  /*0c90*/  IMAD.U32 R4, RZ, RZ, UR6 ;  /* 0x00000006ff047e24 */ /* 0x002fc6000f8e00ff */
[----:B------:R-:W2:Y:S04]  /*0ca0*/  LDG.E R2, desc[UR36][R2.64] ;  /* 0x0000002402027981 */ /* 0x000ea8000c1e1900 */
[----:B------:R-:W2:Y:S01]  /*0cb0*/  LDG.E R5, desc[UR36][R4.64+0x4] ;  /* 0x0000042404057981 */ /* 0x000ea2000c1e1900 */
[----:B------:R-:W-:Y:S01]  /*0cc0*/  UMOV UR40, URZ ;  /* 0x000000ff00287c82 */ /* 0x000fe20008000000 */
[----:B--2---:R-:W-:-:S04]  /*0cd0*/  VIMNMX R0, PT, PT, R2, R5, PT ;  /* 0x0000000502007248 */ /* 0x004fc80003fe0100 */
[----:B------:R-:W-:-:S13]  /*0ce0*/  ISETP.GE.AND P0, PT, R0, 0x1, PT ;  /* 0x000000010000780c */ /* 0x000fda0003f06270 */
[----:B------:R-:W-:Y:S05]  /*0cf0*/  @!P0 BRA `(.L_x_12) ;  /* 0x0000000400808947 */ /* 0x000fea0003800000 */
[----:B------:R-:W-:Y:S01]  /*0d00*/  R2UR UR6, R2 ;  /* 0x00000000020672ca */ /* 0x000fe200000e0000 */
[----:B------:R-:W0:Y:S01]  /*0d10*/  LDCU.64 UR46, c[0x0][0x380] ;  /* 0x00007000ff2e77ac */ /* 0x000e220008000a00 */
[----:B------:R-:W-:Y:S01]  /*0d20*/  R2UR UR7, R5 ;  /* 0x00000000050772ca */ /* 0x000fe200000e0000 */
[----:B------:R-:W-:-:S14]  /*0d30*/  UMOV UR40, URZ ;  /* 0x000000ff00287c82 */ /* 0x000fdc0008000000 */
.L_x_17:
[----:B------:R-:W-:-:S04]  /*0d40*/  UIMAD UR8, UR6, 0x97, UR7 ;  /* 0x00000097060878a4 */ /* 0x000fc8000f8e0207 */
[----:B------:R-:W-:-:S06]  /*0d50*/  UIMAD.WIDE.U32 UR4, UR8, 0x4, UR38 ;  /* 0x00000004080478a5 */ /* 0x000fcc000f8e0026 */
[----:B012---:R-:W-:Y:S01]  /*0d60*/  MOV R2, UR4 ;  /* 0x0000000400027c02 */ /* 0x007fe20008000f00 */
[----:B------:R-:W-:-:S05]  /*0d70*/  IMAD.U32 R3, RZ, RZ, UR5 ;  /* 0x00000005ff037e24 */ /* 0x000fca000f8e00ff */
[----:B------:R-:W2:Y:S02]  /*0d80*/  LDG.E R7, desc[UR36][R2.64] ;  /* 0x0000002402077981 */ /* 0x000ea4000c1e1900 */
[----:B--2---:R-:W-:-:S13]  /*0d90*/  ISETP.GE.AND P0, PT, R7, 0x1, PT ;  /* 0x000000010700780c */ /* 0x004fda0003f06270 */
[----:B------:R-:W-:Y:S05]  /*0da0*/  @!P0 BRA `(.L_x_12) ;  /* 0x0000000400548947 */ /* 0x000fea0003800000 */
[----:B------:R-:W-:Y:S02]  /*0db0*/  UIADD3 UR10, UPT, UPT, UR6, -0x1, URZ ;  /* 0xffffffff060a7890 */ /* 0x000fe4000fffe0ff */
[----:B------:R-:W-:Y:S02]  /*0dc0*/  UIADD3 UR4, UPT, UPT, UR8, -0x98, URZ ;  /* 0xffffff6808047890 */ /* 0x000fe4000fffe0ff */
[----:B0-----:R-:W-:-:S04]  /*0dd0*/  UIADD3 UR5, UP0, UPT, UR10, UR46, URZ ;  /* 0x0000002e0a057290 */ /* 0x001fc8000ff1e0ff */
[----:B------:R-:W-:Y:S02]  /*0de0*/  UIADD3.X UR9, UPT, UPT, URZ, UR47, URZ, UP0, !UPT ;  /* 0x0000002fff097290 */ /* 0x000fe400087fe4ff */
[----:B------:R-:W-:Y:S01]  /*0df0*/  IMAD.U32 R2, RZ, RZ, UR5 ;  /* 0x00000005ff027e24 */ /* 0x000fe2000f8e00ff */
[----:B------:R-:W-:-:S03]  /*0e00*/  UIMAD.WIDE UR4, UR4, 0x4, UR38 ;  /* 0x00000004040478a5 */ /* 0x000fc6000f8e0226 */
[----:B------:R-:W-:-:S05]  /*0e10*/  IMAD.U32 R3, RZ, RZ, UR9 ;  /* 0x00000009ff037e24 */ /* 0x000fca000f8e00ff */
[----:B------:R-:W2:Y:S01]  /*0e20*/  LDG.E.U8 R9, desc[UR36][R2.64] ;  /* 0x0000002402097981 */ /* 0x000ea2000c1e1100 */
[----:B------:R-:W-:Y:S02]  /*0e30*/  IMAD.U32 R4, RZ, RZ, UR4 ;  /* 0x00000004ff047e24 */ /* 0x000fe4000f8e00ff */
[----:B------:R-:W-:-:S05]  /*0e40*/  IMAD.U32 R5, RZ, RZ, UR5 ;  /* 0x00000005ff057e24 */ /* 0x000fca000f8e00ff */
[----:B------:R-:W3:Y:S01]  /*0e50*/  LDG.E R0, desc[UR36][R4.64] ;  /* 0x0000002404007981 */ /* 0x000ee2000c1e1900 */
[----:B------:R-:W0:Y:S01]  /*0e60*/  S2UR UR5, SR_CgaCtaId ;  /* 0x00000000000579c3 */ /* 0x000e220000008800 */
[----:B------:R-:W-:Y:S01]  /*0e70*/  UMOV UR4, 0x400 ;  /* 0x0000040000047882 */ /* 0x000fe20000000000 */
[----:B------:R-:W-:Y:S01]  /*0e80*/  IMAD.U32 R11, RZ, RZ, UR7 ;  /* 0x00000007ff0b7e24 */ /* 0x000fe2000f8e00ff */
[----:B------:R-:W-:Y:S02]  /*0e90*/  UIADD3 UR9, UPT, UPT, UR7, -0x1, URZ ;  /* 0xffffffff07097890 */ /* 0x000fe4000fffe0ff */
[----:B0-----:R-:W-:-:S09]  /*0ea0*/  ULEA UR4, UR5, UR4, 0x18 ;  /* 0x0000000405047291 */ /* 0x001fd2000f8ec0ff */
[----:B------:R-:W2:Y:S01]  /*0eb0*/  LDS.U8 R11, [R11+UR4+-0x1] ;  /* 0xffffff040b0b7984 */ /* 0x000ea20008000000 */
[----:B------:R-:W-:Y:S01]  /*0ec0*/  UIADD3 UR4, UPT, UPT, UR8, -0x1, URZ ;  /* 0xffffffff08047890 */ /* 0x000fe2000fffe0ff */
[----:B--2---:R-:W-:Y:S02]  /*0ed0*/  ISETP.NE.AND P0, PT, R9, R11, PT ;  /* 0x0000000b0900720c */ /* 0x004fe40003f05270 */
[----:B---3--:R-:W-:-:S11]  /*0ee0*/  IADD3 R6, PT, PT, R0, 0x1, RZ ;  /* 0x0000000100067810 */ /* 0x008fd60007ffe0ff */
[----:B------:R-:W-:-:S05]  /*0ef0*/  @P0 VIADD R6, R0, 0xffffffff ;  /* 0xffffffff00060836 */ /* 0x000fca0000000000 */
[----:B------:R-:W-:-:S13]  /*0f00*/  ISETP.NE.AND P0, PT, R7, R6, PT ;  /* 0x000000060700720c */ /* 0x000fda0003f05270 */
[----:B------:R-:W-:Y:S05]  /*0f10*/  @P0 BRA `(.L_x_13) ;  /* 0x0000000000340947 */ /* 0x000fea0003800000 */
[----:B------:R-:W-:Y:S02]  /*0f20*/  UIADD3 UR6, UP0, UPT, UR40, UR41, URZ ;  /* 0x0000002928067290 */ /* 0x000fe4000ff1e0ff */
[----:B------:R-:W-:Y:S02]  /*0f30*/  UIADD3 UR4, UP1, UPT, UR40, UR42, URZ ;  /* 0x0000002a28047290 */ /* 0x000fe4000ff3e0ff */
[----:B------:R-:W-:Y:S02]  /*0f40*/  UIADD3.X UR7, UPT, UPT, URZ, UR43, URZ, UP0, !UPT ;  /* 0x0000002bff077290 */ /* 0x000fe400087fe4ff */
[----:B------:R-:W-:Y:S01]  /*0f50*/  UIADD3.X UR5, UPT, UPT, URZ, UR44, URZ, UP1, !UPT ;  /* 0x0000002cff057290 */ /* 0x000fe20008ffe4ff */
[----:B------:R-:W-:Y:S01]  /*0f60*/  IMAD.U32 R2, RZ, RZ, UR6 ;  /* 0x00000006ff027e24 */ /* 0x000fe2000f8e00ff */
[----:B------:R-:W-:Y:S01]  /*0f70*/  UMOV UR6, UR10 ;  /* 0x0000000a00067c82 */ /* 0x000fe20008000000 */
[----:B------:R-:W-:Y:S02]  /*0f80*/  IMAD.U32 R4, RZ, RZ, UR4 ;  /* 0x00000004ff047e24 */ /* 0x000fe4000f8e00ff */
[----:B------:R-:W-:Y:S01]  /*0f90*/  IMAD.U32 R3, RZ, RZ, UR7 ;  /* 0x00000007ff037e24 */ /* 0x000fe2000f8e00ff */
[----:B------:R-:W-:Y:S01]  /*0fa0*/  UMOV UR7, UR9 ;  /* 0x0000000900077c82 */ /* 0x000fe20008000000 */
[----:B------:R-:W-:-:S03]  /*0fb0*/  IMAD.U32 R5, RZ, RZ, UR5 ;  /* 0x00000005ff057e24 */ /* 0x000fc6000f8e00ff */
[----:B------:R0:W-:Y:S04]  /*0fc0*/  STG.E.U8 desc[UR36][R2.64], R9 ;  /* 0x0000000902007986 */ /* 0x0001e8000c101124 */
[----:B------:R0:W-:Y:S01]  /*0fd0*/  STG.E.U8 desc[UR36][R4.64], R11 ;  /* 0x0000000b04007986 */ /* 0x0001e2000c101124 */
[----:B------:R-:W-:Y:S05]  /*0fe0*/  BRA `(.L_x_14) ;  /* 0x0000000000907947 */ /* 0x000fea0003800000 */
.L_x_13:
[----:B------:R-:W2:Y:S02]  /*0ff0*/  LDG.E R4, desc[UR36][R4.64+0x4] ;  /* 0x0000042404047981 */ /* 0x000ea4000c1e1900 */
[----:B--2---:R-:W-:-:S05]  /*1000*/  VIADD R0, R4, 0xffffffff ;  /* 0xffffffff04007836 */ /* 0x004fca0000000000 */
[----:B------:R-:W-:-:S13]  /*1010*/  ISETP.NE.AND P0, PT, R7, R0, PT ;  /* 0x000000000700720c */ /* 0x000fda0003f05270 */
[----:B------:R-:W-:Y:S05]  /*1020*/  @P0 BRA `(.L_x_15) ;  /* 0x0000000000340947 */ /* 0x000fea0003800000 */
[----:B------:R-:W-:Y:S01]  /*1030*/  UIADD3 UR4, UP0, UPT, UR40, UR41, URZ ;  /* 0x0000002928047290 */ /* 0x000fe2000ff1e0ff */
[----:B------:R-:W-:Y:S01]  /*1040*/  HFMA2 R0, -RZ, RZ, 0, 2.682209014892578125e-06 ;  /* 0x0000002dff007431 */ /* 0x000fe200000001ff */
[----:B------:R-:W-:Y:S02]  /*1050*/  UIADD3 UR6, UP1, UPT, UR40, UR42, URZ ;  /* 0x0000002a28067290 */ /* 0x000fe4000ff3e0ff */
[----:B------:R-:W-:Y:S02]  /*1060*/  UIADD3.X UR5, UPT, UPT, URZ, UR43, URZ, UP0, !UPT ;  /* 0x0000002bff057290 */ /* 0x000fe400087fe4ff */
[----:B------:R-:W-:Y:S01]  /*1070*/  UIADD3.X UR8, UPT, UPT, URZ, UR44, URZ, UP1, !UPT ;  /* 0x0000002cff087290 */ /* 0x000fe20008ffe4ff */
[----:B------:R-:W-:Y:S02]  /*1080*/  IMAD.U32 R2, RZ, RZ, UR4 ;  /* 0x00000004ff027e24 */ /* 0x000fe4000f8e00ff */
[----:B------:R-:W-:Y:S01]  /*1090*/  IMAD.U32 R4, RZ, RZ, UR6 ;  /* 0x00000006ff047e24 */ /* 0x000fe2000f8e00ff */
[----:B------:R-:W-:Y:S01]  /*10a0*/  UMOV UR6, UR10 ;  /* 0x0000000a00067c82 */ /* 0x000fe20008000000 */
[----:B------:R-:W-:-:S02]  /*10b0*/  IMAD.U32 R3, RZ, RZ, UR5 ;  /* 0x00000005ff037e24 */ /* 0x000fc4000f8e00ff */
[----:B------:R-:W-:-:S03]  /*10c0*/  IMAD.U32 R5, RZ, RZ, UR8 ;  /* 0x00000008ff057e24 */ /* 0x000fc6000f8e00ff */
[----:B------:R1:W-:Y:S04]  /*10d0*/  STG.E.U8 desc[UR36][R2.64], R9 ;  /* 0x0000000902007986 */ /* 0x0003e8000c101124 */
[----:B------:R1:W-:Y:S01]  /*10e0*/  STG.E.U8 desc[UR36][R4.64], R0 ;  /* 0x0000000004007986 */ /* 0x0003e2000c101124 */
[----:B------:R-:W-:Y:S05]  /*10f0*/  BRA `(.L_x_14) ;  /* 0x00000000004c7947 */ /* 0x000fea0003800000 */
.L_x_15:
[----:B------:R-:W-:-:S06]  /*1100*/  UIMAD.WIDE.U32 UR4, UR4, 0x4, UR38 ;  /* 0x00000004040478a5 */ /* 0x000fcc000f8e0026 */
[----:B------:R-:W-:Y:S02]  /*1110*/  IMAD.U32 R2, RZ, RZ, UR4 ;  /* 0x00000004ff027e24 */ /* 0x000fe4000f8e00ff */
[----:B------:R-:W-:-:S05]  /*1120*/  IMAD.U32 R3, RZ, RZ, UR5 ;  /* 0x00000005ff037e24 */ /* 0x000fca000f8e00ff */
[----:B------:R-:W2:Y:S02]  /*1130*/  LDG.E R2, desc[UR36][R2.64] ;  /* 0x0000002402027981 */ /* 0x000ea4000c1e1900 */
[----:B--2---:R-:W-:-:S04]  /*1140*/  IADD3 R0, PT, PT, R2, -0x1, RZ ;  /* 0xffffffff02007810 */ /* 0x004fc80007ffe0ff */
[----:B------:R-:W-:-:S13]  /*1150*/  ISETP.NE.AND P0, PT, R7, R0, PT ;  /* 0x000000000700720c */ /* 0x000fda0003f05270 */
[----:B------:R-:W-:Y:S05]  /*1160*/  @P0 BRA `(.L_x_16) ;  /* 0x0000000000440947 */ /* 0x000fea0003800000 */
[----:B------:R-:W-:Y:S01]  /*1170*/  UIADD3 UR4, UP0, UPT, UR40, UR41, URZ ;  /* 0x0000002928047290 */ /* 0x000fe2000ff1e0ff */
[----:B------:R-:W-:Y:S01]  /*1180*/  IMAD.MOV.U32 R0, RZ, RZ, 0x2d ;  /* 0x0000002dff007424 */ /* 0x000fe200078e00ff */
        /* <DEDUP_REMOVED lines=9> */
[----:B------:R2:W-:Y:S02]  /*1220*/  STG.E.U8 desc[UR36][R4.64], R11 ;  /* 0x0000000b04007986 */ /* 0x0005e4000c101124 */
.L_x_14:
[----:B------:R-:W-:Y:S01]  /*1230*/  ISETP.NE.AND P0, PT, RZ, UR7, PT ;  /* 0x00000007ff007c0c */ /* 0x000fe2000bf05270 */
[----:B------:R-:W-:Y:S01]  /*1240*/  UIADD3 UR40, UPT, UPT, UR40, 0x1, URZ ;  /* 0x0000000128287890 */ /* 0x000fe2000fffe0ff */
[----:B------:R-:W-:-:S13]  /*1250*/  ISETP.NE.AND P1, PT, RZ, UR6, PT ;  /* 0x00000006ff007c0c */ /* 0x000fda000bf25270 */
[----:B------:R-:W-:Y:S05]  /*1260*/  @P0 BRA P1, `(.L_x_17) ;  /* 0xfffffff800b40947 */ /* 0x000fea000083ffff */
[----:B------:R-:W-:Y:S05]  /*1270*/  BRA `(.L_x_12) ;  /* 0x0000000000207947 */ /* 0x000fea0003800000 */
.L_x_16:
[----:B------:R-:W-:Y:S01]  /*1280*/  MOV R0, 0x0 ;  /* 0x0000000000007802 */ /* 0x000fe20000000f00 */
[----:B------:R-:W0:Y:S01]  /*1290*/  LDCU.64 UR4, c[0x4][0x8] ;  /* 0x01000100ff0477ac */ /* 0x000e220008000a00 */
[----:B------:R-:W-:Y:S02]  /*12a0*/  CS2R R6, SRZ ;  /* 0x0000000000067805 */ /* 0x000fe4000001ff00 */
[----:B------:R1:W2:Y:S01]  /*12b0*/  LDC.64 R2, c[0x4][R0] ;  /* 0x0100000000027b82 */ /* 0x0002a20000000a00 */
[----:B0-----:R-:W-:Y:S01]  /*12c0*/  MOV R4, UR4 ;  /* 0x0000000400047c02 */ /* 0x001fe20008000f00 */
[----:B-1----:R-:W-:-:S07]  /*12d0*/  IMAD.U32 R5, RZ, RZ, UR5 ;  /* 0x00000005ff057e24 */ /* 0x002fce000f8e00ff */
[----:B------:R-:W-:-:S07]  /*12e0*/  LEPC R20, `(.L_x_12) ;  /* 0x000000001014794e */ /* 0x000fce0000000000 */
[----:B--2--5:R-:W-:Y:S05]  /*12f0*/  CALL.ABS.NOINC R2 ;  /* 0x0000000002007343 */ /* 0x024fea0003c00000 */
.L_x_12:
[----:B------:R-:W3:Y:S01]  /*1300*/  LDCU.64 UR4, c[0x0][0x3c0] ;  /* 0x00007800ff0477ac */ /* 0x000ee20008000a00 */
[----:B012---:R-:W-:Y:S01]  /*1310*/  IMAD.U32 R5, RZ, RZ, UR40 ;  /* 0x00000028ff057e24 */ /* 0x007fe2000f8e00ff */
[----:B---3--:R-:W-:-:S06]  /*1320*/  UIMAD.WIDE.U32 UR4, UR45, 0x4, UR4 ;  /* 0x000000042d0478a5 */ /* 0x008fcc000f8e0004 */
[----:B------:R-:W-:Y:S02]  /*1330*/  IMAD.U32 R2, RZ, RZ, UR4 ;  /* 0x00000004ff027e24 */ /* 0x000fe4000f8e00ff */
[----:B------:R-:W-:-:S05]  /*1340*/  IMAD.U32 R3, RZ, RZ, UR5 ;  /* 0x00000005ff037e24 */ /* 0x000fca000f8e00ff */
[----:B------:R-:W-:Y:S01]  /*1350*/  STG.E desc[UR36][R2.64], R5 ;  /* 0x0000000502007986 */ /* 0x000fe2000c101924 */
[----:B------:R-:W-:Y:S05]  /*1360*/  EXIT ;  /* 0x000000000000794d */ /* 0x000fea0003800000 */
.L_x_18:
[----:B------:R-:W-:-:S00]  /*1370*/  BRA `(.L_x_18) ;  /* 0xfffffffc00fc7947 */ /* 0x000fc0000383ffff */
[----:B------:R-:W-:-:S00]  /*1380*/  NOP ;  /* 0x0000000000007918 */ /* 0x000fc00000000000 */
[----:B------:R-:W-:-:S00]  /*1390*/  NOP ;  /* 0x0000000000007918 */ /* 0x000fc00000000000 */
[----:B------:R-:W-:-:S00]  /*13a0*/  NOP ;  /* 0x0000000000007918 */ /* 0x000fc00000000000 */
[----:B------:R-:W-:-:S00]  /*13b0*/  NOP ;  /* 0x0000000000007918 */ /* 0x000fc00000000000 */
[----:B------:R-:W-:-:S00]  /*13c0*/  NOP ;  /* 0x0000000000007918 */ /* 0x000fc00000000000 */
[----:B------:R-:W-:-:S00]  /*13d0*/  NOP ;  /* 0x0000000000007918 */ /* 0x000fc00000000000 */
[----:B------:R-:W-:-:S00]  /*13e0*/  NOP ;  /* 0x0000000000007918 */ /* 0x000fc00000000000 */
[----:B------:R-:W-:-:S00]  /*13f0*/  NOP ;  /* 0x0000000000007918 */ /* 0x000fc00000000000 */
.L_x_19:


//--------------------- .nv.global.init           --------------------------
	.section	.nv.global.init,"aw",@progbits
.nv.global.init:
	.type		$str,@object
	.size		$str,(.L_1 - $str)
$str:
        /*0000*/ 	.byte	0x53, 0x68, 0x6f, 0x75, 0x6c, 0x64, 0x20, 0x6e, 0x6f, 0x74, 0x20, 0x72, 0x65, 0x61, 0x63, 0x68
        /*0010*/ 	.byte	0x20, 0x68, 0x65, 0x72, 0x65, 0x20, 0x69, 0x6e, 0x20, 0x53, 0x6d, 0x69, 0x74, 0x68, 0x2d, 0x57
        /*0020*/ 	.byte	0x61, 0x74, 0x65, 0x72, 0x6d, 0x61, 0x6e, 0x2e, 0x20, 0x53, 0x6f, 0x6d, 0x65, 0x74, 0x68, 0x69
        /*0030*/ 	.byte	0x6e, 0x67, 0x20, 0x69, 0x73, 0x20, 0x77, 0x72, 0x6f, 0x6e, 0x67, 0x00
.L_1:


//--------------------- .nv.shared._Z27smith_waterman_kernel_batchPKcS0_iiPiS1_S1_PcS2_S1_ --------------------------
	.section	.nv.shared._Z27smith_waterman_kernel_batchPKcS0_iiPiS1_S1_PcS2_S1_,"aw",@nobits
	.sectionflags	@""
.nv.shared._Z27smith_waterman_kernel_batchPKcS0_iiPiS1_S1_PcS2_S1_:
	.zero		1174


//--------------------- .nv.shared.reserved.0     --------------------------
	.section	.nv.shared.reserved.0,"aw",@nobits
	.weak		__nv_reservedSMEM_offset_0_alias
	.size		__nv_reservedSMEM_offset_0_alias, 0, 64
	.other		__nv_reservedSMEM_offset_0_alias,@"STO_CUDA_RESERVED_SHARED STV_DEFAULT"
__nv_reservedSMEM_offset_0_alias:
	.zero		0
	.zero		64


//--------------------- .nv.constant0._Z27smith_waterman_kernel_batchPKcS0_iiPiS1_S1_PcS2_S1_ --------------------------
	.section	.nv.constant0._Z27smith_waterman_kernel_batchPKcS0_iiPiS1_S1_PcS2_S1_,"a",@progbits
	.sectionflags	@""
	.align	4
.nv.constant0._Z27smith_waterman_kernel_batchPKcS0_iiPiS1_S1_PcS2_S1_:
	.zero		968


//--------------------- SYMBOLS --------------------------

	.type		.nv.reservedSmem.offset0,@object
	.size		.nv.reservedSmem.offset0,0x4
	.type		.nv.reservedSmem.cap,@object
	.size		.nv.reservedSmem.cap,0x4
	.type		vprintf,@function
